//
// Generated by NVIDIA NVVM Compiler
//
// Compiler Build ID: CL-36424714
// Cuda compilation tools, release 13.0, V13.0.88
// Based on NVVM 20.0.0
//

.version 9.0
.target sm_100
.address_size 64

	// .globl	_Z23initializePreviousPlatePdm

.visible .entry _Z23initializePreviousPlatePdm(
	.param .u64 .ptr .align 1 _Z23initializePreviousPlatePdm_param_0,
	.param .u64 _Z23initializePreviousPlatePdm_param_1
)
{
	.reg .pred 	%p<5>;
	.reg .b32 	%r<10>;
	.reg .b64 	%rd<13>;
	.reg .b64 	%fd<7>;

	ld.param.u64 	%rd6, [_Z23initializePreviousPlatePdm_param_0];
	ld.param.u64 	%rd7, [_Z23initializePreviousPlatePdm_param_1];
	mov.u32 	%r1, %ntid.x;
	add.s64 	%rd8, %rd7, 2;
	mul.lo.s64 	%rd1, %rd8, %rd8;
	mov.u32 	%r6, %ctaid.x;
	mov.u32 	%r7, %tid.x;
	mad.lo.s32 	%r9, %r6, %r1, %r7;
	cvt.s64.s32 	%rd12, %r9;
	setp.le.u64 	%p1, %rd1, %rd12;
	@%p1 bra 	$L__BB0_3;
	add.s64 	%rd9, %rd7, 1;
	cvt.rn.f64.u64 	%fd3, %rd9;
	mul.f64 	%fd1, %fd3, 0d3FD3333333333333;
	mul.f64 	%fd2, %fd3, 0d3FE6666666666666;
	mov.u32 	%r8, %nctaid.x;
	mul.lo.s32 	%r3, %r1, %r8;
	cvta.to.global.u64 	%rd3, %rd6;
$L__BB0_2:
	cvt.rn.f64.s32 	%fd4, %r9;
	setp.lt.f64 	%p2, %fd1, %fd4;
	setp.gt.f64 	%p3, %fd2, %fd4;
	selp.f64 	%fd5, 0d4059000000000000, 0d4034000000000000, %p3;
	selp.f64 	%fd6, %fd5, 0d4034000000000000, %p2;
	shl.b64 	%rd10, %rd12, 3;
	add.s64 	%rd11, %rd3, %rd10;
	st.global.f64 	[%rd11], %fd6;
	add.s32 	%r9, %r9, %r3;
	cvt.s64.s32 	%rd12, %r9;
	setp.gt.u64 	%p4, %rd1, %rd12;
	@%p4 bra 	$L__BB0_2;
$L__BB0_3:
	ret;

}
	// .globl	_Z19initializeNextPlatePdS_m
.visible .entry _Z19initializeNextPlatePdS_m(
	.param .u64 .ptr .align 1 _Z19initializeNextPlatePdS_m_param_0,
	.param .u64 .ptr .align 1 _Z19initializeNextPlatePdS_m_param_1,
	.param .u64 _Z19initializeNextPlatePdS_m_param_2
)
{
	.reg .pred 	%p<3>;
	.reg .b32 	%r<10>;
	.reg .b64 	%rd<15>;
	.reg .b64 	%fd<2>;

	ld.param.u64 	%rd7, [_Z19initializeNextPlatePdS_m_param_0];
	ld.param.u64 	%rd8, [_Z19initializeNextPlatePdS_m_param_1];
	ld.param.u64 	%rd9, [_Z19initializeNextPlatePdS_m_param_2];
	mov.u32 	%r1, %ntid.x;
	add.s64 	%rd10, %rd9, 2;
	mul.lo.s64 	%rd1, %rd10, %rd10;
	mov.u32 	%r6, %ctaid.x;
	mov.u32 	%r7, %tid.x;
	mad.lo.s32 	%r9, %r6, %r1, %r7;
	cvt.s64.s32 	%rd14, %r9;
	setp.le.u64 	%p1, %rd1, %rd14;
	@%p1 bra 	$L__BB1_3;
	mov.u32 	%r8, %nctaid.x;
	mul.lo.s32 	%r3, %r1, %r8;
	cvta.to.global.u64 	%rd3, %rd8;
	cvta.to.global.u64 	%rd4, %rd7;
$L__BB1_2:
	shl.b64 	%rd11, %rd14, 3;
	add.s64 	%rd12, %rd3, %rd11;
	ld.global.f64 	%fd1, [%rd12];
	add.s64 	%rd13, %rd4, %rd11;
	st.global.f64 	[%rd13], %fd1;
	add.s32 	%r9, %r9, %r3;
	cvt.s64.s32 	%rd14, %r9;
	setp.gt.u64 	%p2, %rd1, %rd14;
	@%p2 bra 	$L__BB1_2;
$L__BB1_3:
	ret;

}
	// .globl	_Z15updateNextPlatePdS_m
.visible .entry _Z15updateNextPlatePdS_m(
	.param .u64 .ptr .align 1 _Z15updateNextPlatePdS_m_param_0,
	.param .u64 .ptr .align 1 _Z15updateNextPlatePdS_m_param_1,
	.param .u64 _Z15updateNextPlatePdS_m_param_2
)
{
	.reg .pred 	%p<10>;
	.reg .b32 	%r<17>;
	.reg .b64 	%rd<36>;
	.reg .b64 	%fd<9>;

	ld.param.u64 	%rd16, [_Z15updateNextPlatePdS_m_param_0];
	ld.param.u64 	%rd17, [_Z15updateNextPlatePdS_m_param_1];
	ld.param.u64 	%rd18, [_Z15updateNextPlatePdS_m_param_2];
	mov.u32 	%r1, %ntid.x;
	add.s64 	%rd1, %rd18, 2;
	mul.lo.s64 	%rd2, %rd1, %rd1;
	mov.u32 	%r6, %ctaid.x;
	mov.u32 	%r7, %tid.x;
	mad.lo.s32 	%r16, %r6, %r1, %r7;
	cvt.s64.s32 	%rd33, %r16;
	setp.le.u64 	%p1, %rd2, %rd33;
	@%p1 bra 	$L__BB2_13;
	cvta.to.global.u64 	%rd4, %rd16;
	sub.s64 	%rd5, %rd2, %rd1;
	mov.u32 	%r8, %nctaid.x;
	mul.lo.s32 	%r3, %r1, %r8;
	cvta.to.global.u64 	%rd6, %rd17;
	cvt.u32.u64 	%r9, %rd1;
$L__BB2_2:
	setp.gt.u64 	%p2, %rd1, %rd33;
	setp.lt.u64 	%p3, %rd5, %rd33;
	or.pred  	%p4, %p2, %p3;
	@%p4 bra 	$L__BB2_12;
	or.b64  	%rd19, %rd33, %rd1;
	and.b64  	%rd20, %rd19, -4294967296;
	setp.ne.s64 	%p5, %rd20, 0;
	@%p5 bra 	$L__BB2_5;
	cvt.u32.u64 	%r10, %rd33;
	rem.u32 	%r11, %r10, %r9;
	cvt.u64.u32 	%rd34, %r11;
	bra.uni 	$L__BB2_6;
$L__BB2_5:
	rem.u64 	%rd34, %rd33, %rd1;
$L__BB2_6:
	setp.eq.s64 	%p6, %rd34, 0;
	@%p6 bra 	$L__BB2_12;
	add.s32 	%r12, %r16, 1;
	cvt.s64.s32 	%rd11, %r12;
	or.b64  	%rd21, %rd11, %rd1;
	and.b64  	%rd22, %rd21, -4294967296;
	setp.ne.s64 	%p7, %rd22, 0;
	@%p7 bra 	$L__BB2_9;
	cvt.u32.u64 	%r14, %rd11;
	rem.u32 	%r15, %r14, %r9;
	cvt.u64.u32 	%rd35, %r15;
	bra.uni 	$L__BB2_10;
$L__BB2_9:
	rem.u64 	%rd35, %rd11, %rd1;
$L__BB2_10:
	setp.eq.s64 	%p8, %rd35, 0;
	@%p8 bra 	$L__BB2_12;
	sub.s64 	%rd23, %rd33, %rd18;
	shl.b64 	%rd24, %rd23, 3;
	add.s64 	%rd25, %rd4, %rd24;
	ld.global.f64 	%fd1, [%rd25+-16];
	add.s64 	%rd26, %rd18, %rd33;
	shl.b64 	%rd27, %rd26, 3;
	add.s64 	%rd28, %rd4, %rd27;
	ld.global.f64 	%fd2, [%rd28+16];
	add.f64 	%fd3, %fd1, %fd2;
	shl.b64 	%rd29, %rd18, 3;
	add.s64 	%rd30, %rd25, %rd29;
	ld.global.f64 	%fd4, [%rd30+8];
	add.f64 	%fd5, %fd3, %fd4;
	ld.global.f64 	%fd6, [%rd30+-8];
	add.f64 	%fd7, %fd5, %fd6;
	mul.f64 	%fd8, %fd7, 0d3FD0000000000000;
	shl.b64 	%rd31, %rd33, 3;
	add.s64 	%rd32, %rd6, %rd31;
	st.global.f64 	[%rd32], %fd8;
$L__BB2_12:
	add.s32 	%r16, %r16, %r3;
	cvt.s64.s32 	%rd33, %r16;
	setp.gt.u64 	%p9, %rd2, %rd33;
	@%p9 bra 	$L__BB2_2;
$L__BB2_13:
	ret;

}
	// .globl	_Z19updatePreviousPlatePdS_m
.visible .entry _Z19updatePreviousPlatePdS_m(
	.param .u64 .ptr .align 1 _Z19updatePreviousPlatePdS_m_param_0,
	.param .u64 .ptr .align 1 _Z19updatePreviousPlatePdS_m_param_1,
	.param .u64 _Z19updatePreviousPlatePdS_m_param_2
)
{
	.reg .pred 	%p<3>;
	.reg .b32 	%r<10>;
	.reg .b64 	%rd<15>;
	.reg .b64 	%fd<2>;

	ld.param.u64 	%rd7, [_Z19updatePreviousPlatePdS_m_param_0];
	ld.param.u64 	%rd8, [_Z19updatePreviousPlatePdS_m_param_1];
	ld.param.u64 	%rd9, [_Z19updatePreviousPlatePdS_m_param_2];
	mov.u32 	%r1, %ntid.x;
	add.s64 	%rd10, %rd9, 2;
	mul.lo.s64 	%rd1, %rd10, %rd10;
	mov.u32 	%r6, %ctaid.x;
	mov.u32 	%r7, %tid.x;
	mad.lo.s32 	%r9, %r6, %r1, %r7;
	cvt.s64.s32 	%rd14, %r9;
	setp.le.u64 	%p1, %rd1, %rd14;
	@%p1 bra 	$L__BB3_3;
	mov.u32 	%r8, %nctaid.x;
	mul.lo.s32 	%r3, %r1, %r8;
	cvta.to.global.u64 	%rd3, %rd8;
	cvta.to.global.u64 	%rd4, %rd7;
$L__BB3_2:
	shl.b64 	%rd11, %rd14, 3;
	add.s64 	%rd12, %rd3, %rd11;
	ld.global.f64 	%fd1, [%rd12];
	add.s64 	%rd13, %rd4, %rd11;
	st.global.f64 	[%rd13], %fd1;
	add.s32 	%r9, %r9, %r3;
	cvt.s64.s32 	%rd14, %r9;
	setp.gt.u64 	%p2, %rd1, %rd14;
	@%p2 bra 	$L__BB3_2;
$L__BB3_3:
	ret;

}


// ===== COMPILED SASS (sm_100) =====

	.target	sm_100

	.elftype	@"ET_EXEC"


//--------------------- .note.nv.tkinfo           --------------------------
	.section	.note.nv.tkinfo,"",@"SHT_NOTE"
	.sectionflags	@"SHF_NOTE_NV_TKINFO"
	.tkinfo
        /*0018*/ 	.word	0x00000002
        /*0030*/ 	.string	""
        /*0030*/ 	.string	"ptxas"
        /*0030*/ 	.string	"Cuda compilation tools, release 13.0, V13.0.88"
        /*0030*/ 	.string	"Build cuda_13.0.r13.0/compiler.36424714_0"
        /*0030*/ 	.string	"-arch sm_100 -m 64 "



//--------------------- .note.nv.cuinfo           --------------------------
	.section	.note.nv.cuinfo,"",@"SHT_NOTE"
	.sectionflags	@"SHF_NOTE_NV_CUINFO"
        /*0018*/ 	.short	0x0002
        /*001a*/ 	.short	0x0064
        /*001c*/ 	.short	0x0082
	.zero		2


//--------------------- .nv.info                  --------------------------
	.section	.nv.info,"",@"SHT_CUDA_INFO"
	.align	4


	//----- nvinfo : EIATTR_REGCOUNT
	.align		4
        /*0000*/ 	.byte	0x04, 0x2f
        /*0002*/ 	.short	(.L_1 - .L_0)
	.align		4
.L_0:
        /*0004*/ 	.word	index@(_Z23initializePreviousPlatePdm)
        /*0008*/ 	.word	0x0000000e


	//----- nvinfo : EIATTR_FRAME_SIZE
	.align		4
.L_1:
        /*000c*/ 	.byte	0x04, 0x11
        /*000e*/ 	.short	(.L_3 - .L_2)
	.align		4
.L_2:
        /*0010*/ 	.word	index@(_Z23initializePreviousPlatePdm)
        /*0014*/ 	.word	0x00000000


	//----- nvinfo : EIATTR_REGCOUNT
	.align		4
.L_3:
        /*0018*/ 	.byte	0x04, 0x2f
        /*001a*/ 	.short	(.L_5 - .L_4)
	.align		4
.L_4:
        /*001c*/ 	.word	index@(_Z19initializeNextPlatePdS_m)
        /*0020*/ 	.word	0x0000000a


	//----- nvinfo : EIATTR_FRAME_SIZE
	.align		4
.L_5:
        /*0024*/ 	.byte	0x04, 0x11
        /*0026*/ 	.short	(.L_7 - .L_6)
	.align		4
.L_6:
        /*0028*/ 	.word	index@(_Z19initializeNextPlatePdS_m)
        /*002c*/ 	.word	0x00000000


	//----- nvinfo : EIATTR_REGCOUNT
	.align		4
.L_7:
        /*0030*/ 	.byte	0x04, 0x2f
        /*0032*/ 	.short	(.L_9 - .L_8)
	.align		4
.L_8:
        /*0034*/ 	.word	index@(_Z15updateNextPlatePdS_m)
        /*0038*/ 	.word	0x00000018


	//----- nvinfo : EIATTR_FRAME_SIZE
	.align		4
.L_9:
        /*003c*/ 	.byte	0x04, 0x11
        /*003e*/ 	.short	(.L_11 - .L_10)
	.align		4
.L_10:
        /*0040*/ 	.word	index@($__internal_0_$__cuda_sm20_rem_u64)
        /*0044*/ 	.word	0x00000000


	//----- nvinfo : EIATTR_FRAME_SIZE
	.align		4
.L_11:
        /*0048*/ 	.byte	0x04, 0x11
        /*004a*/ 	.short	(.L_13 - .L_12)
	.align		4
.L_12:
        /*004c*/ 	.word	index@(_Z15updateNextPlatePdS_m)
        /*0050*/ 	.word	0x00000000


	//----- nvinfo : EIATTR_REGCOUNT
	.align		4
.L_13:
        /*0054*/ 	.byte	0x04, 0x2f
        /*0056*/ 	.short	(.L_15 - .L_14)
	.align		4
.L_14:
        /*0058*/ 	.word	index@(_Z19updatePreviousPlatePdS_m)
        /*005c*/ 	.word	0x0000000a


	//----- nvinfo : EIATTR_FRAME_SIZE
	.align		4
.L_15:
        /*0060*/ 	.byte	0x04, 0x11
        /*0062*/ 	.short	(.L_17 - .L_16)
	.align		4
.L_16:
        /*0064*/ 	.word	index@(_Z19updatePreviousPlatePdS_m)
        /*0068*/ 	.word	0x00000000


	//----- nvinfo : EIATTR_MIN_STACK_SIZE
	.align		4
.L_17:
        /*006c*/ 	.byte	0x04, 0x12
        /*006e*/ 	.short	(.L_19 - .L_18)
	.align		4
.L_18:
        /*0070*/ 	.word	index@(_Z19updatePreviousPlatePdS_m)
        /*0074*/ 	.word	0x00000000


	//----- nvinfo : EIATTR_MIN_STACK_SIZE
	.align		4
.L_19:
        /*0078*/ 	.byte	0x04, 0x12
        /*007a*/ 	.short	(.L_21 - .L_20)
	.align		4
.L_20:
        /*007c*/ 	.word	index@(_Z15updateNextPlatePdS_m)
        /*0080*/ 	.word	0x00000000


	//----- nvinfo : EIATTR_MIN_STACK_SIZE
	.align		4
.L_21:
        /*0084*/ 	.byte	0x04, 0x12
        /*0086*/ 	.short	(.L_23 - .L_22)
	.align		4
.L_22:
        /*0088*/ 	.word	index@(_Z19initializeNextPlatePdS_m)
        /*008c*/ 	.word	0x00000000


	//----- nvinfo : EIATTR_MIN_STACK_SIZE
	.align		4
.L_23:
        /*0090*/ 	.byte	0x04, 0x12
        /*0092*/ 	.short	(.L_25 - .L_24)
	.align		4
.L_24:
        /*0094*/ 	.word	index@(_Z23initializePreviousPlatePdm)
        /*0098*/ 	.word	0x00000000
.L_25:


//--------------------- .nv.compat                --------------------------
	.section	.nv.compat,"",@"SHT_CUDA_COMPAT_INFO"
	.align	4
        /*0000*/ 	.byte	0x02, 0x09, 0x00, 0x00, 0x02, 0x02, 0x01, 0x00, 0x02, 0x05, 0x05, 0x00, 0x03, 0x07, 0x01, 0x01
        /*0010*/ 	.byte	0x02, 0x03, 0x00, 0x00, 0x02, 0x06, 0x01, 0x00, 0x04, 0x0b, 0x08, 0x00, 0x01, 0x00, 0x00, 0x00
        /*0020*/ 	.byte	0x00, 0x00, 0x00, 0x00


//--------------------- .nv.info._Z19updatePreviousPlatePdS_m --------------------------
	.section	.nv.info._Z19updatePreviousPlatePdS_m,"",@"SHT_CUDA_INFO"
	.sectionflags	@""
	.align	4


	//----- nvinfo : EIATTR_CUDA_API_VERSION
	.align		4
        /*0000*/ 	.byte	0x04, 0x37
        /*0002*/ 	.short	(.L_27 - .L_26)
.L_26:
        /*0004*/ 	.word	0x00000082


	//----- nvinfo : EIATTR_KPARAM_INFO
	.align		4
.L_27:
        /*0008*/ 	.byte	0x04, 0x17
        /*000a*/ 	.short	(.L_29 - .L_28)
.L_28:
        /*000c*/ 	.word	0x00000000
        /*0010*/ 	.short	0x0002
        /*0012*/ 	.short	0x0010
        /*0014*/ 	.byte	0x00, 0xf0, 0x21, 0x00


	//----- nvinfo : EIATTR_KPARAM_INFO
	.align		4
.L_29:
        /*0018*/ 	.byte	0x04, 0x17
        /*001a*/ 	.short	(.L_31 - .L_30)
.L_30:
        /*001c*/ 	.word	0x00000000
        /*0020*/ 	.short	0x0001
        /*0022*/ 	.short	0x0008
        /*0024*/ 	.byte	0x00, 0xf5, 0x21, 0x00


	//----- nvinfo : EIATTR_KPARAM_INFO
	.align		4
.L_31:
        /*0028*/ 	.byte	0x04, 0x17
        /*002a*/ 	.short	(.L_33 - .L_32)
.L_32:
        /*002c*/ 	.word	0x00000000
        /*0030*/ 	.short	0x0000
        /*0032*/ 	.short	0x0000
        /*0034*/ 	.byte	0x00, 0xf5, 0x21, 0x00


	//----- nvinfo : EIATTR_SPARSE_MMA_MASK
	.align		4
.L_33:
        /*0038*/ 	.byte	0x03, 0x50
        /*003a*/ 	.short	0x0000


	//----- nvinfo : EIATTR_MAXREG_COUNT
	.align		4
        /*003c*/ 	.byte	0x03, 0x1b
        /*003e*/ 	.short	0x00ff


	//----- nvinfo : EIATTR_MERCURY_ISA_VERSION
	.align		4
        /*0040*/ 	.byte	0x03, 0x5f
        /*0042*/ 	.short	0x0101


	//----- nvinfo : EIATTR_VRC_CTA_INIT_COUNT
	.align		4
        /*0044*/ 	.byte	0x02, 0x4a
	.zero		1
	.zero		1


	//----- nvinfo : EIATTR_EXIT_INSTR_OFFSETS
	.align		4
        /*0048*/ 	.byte	0x04, 0x1c
        /*004a*/ 	.short	(.L_35 - .L_34)


	//   ....[0]....
.L_34:
        /*004c*/ 	.word	0x00000100


	//   ....[1]....
        /*0050*/ 	.word	0x00000260


	//----- nvinfo : EIATTR_CRS_STACK_SIZE
	.align		4
.L_35:
        /*0054*/ 	.byte	0x04, 0x1e
        /*0056*/ 	.short	(.L_37 - .L_36)
.L_36:
        /*0058*/ 	.word	0x00000000


	//----- nvinfo : EIATTR_CBANK_PARAM_SIZE
	.align		4
.L_37:
        /*005c*/ 	.byte	0x03, 0x19
        /*005e*/ 	.short	0x0018


	//----- nvinfo : EIATTR_PARAM_CBANK
	.align		4
        /*0060*/ 	.byte	0x04, 0x0a
        /*0062*/ 	.short	(.L_39 - .L_38)
	.align		4
.L_38:
        /*0064*/ 	.word	index@(.nv.constant0._Z19updatePreviousPlatePdS_m)
        /*0068*/ 	.short	0x0380
        /*006a*/ 	.short	0x0018


	//----- nvinfo : EIATTR_SW_WAR
	.align		4
.L_39:
        /*006c*/ 	.byte	0x04, 0x36
        /*006e*/ 	.short	(.L_41 - .L_40)
.L_40:
        /*0070*/ 	.word	0x00000008
.L_41:


//--------------------- .nv.info._Z15updateNextPlatePdS_m --------------------------
	.section	.nv.info._Z15updateNextPlatePdS_m,"",@"SHT_CUDA_INFO"
	.sectionflags	@""
	.align	4


	//----- nvinfo : EIATTR_CUDA_API_VERSION
	.align		4
        /*0000*/ 	.byte	0x04, 0x37
        /*0002*/ 	.short	(.L_43 - .L_42)
.L_42:
        /*0004*/ 	.word	0x00000082


	//----- nvinfo : EIATTR_KPARAM_INFO
	.align		4
.L_43:
        /*0008*/ 	.byte	0x04, 0x17
        /*000a*/ 	.short	(.L_45 - .L_44)
.L_44:
        /*000c*/ 	.word	0x00000000
        /*0010*/ 	.short	0x0002
        /*0012*/ 	.short	0x0010
        /*0014*/ 	.byte	0x00, 0xf0, 0x21, 0x00


	//----- nvinfo : EIATTR_KPARAM_INFO
	.align		4
.L_45:
        /*0018*/ 	.byte	0x04, 0x17
        /*001a*/ 	.short	(.L_47 - .L_46)
.L_46:
        /*001c*/ 	.word	0x00000000
        /*0020*/ 	.short	0x0001
        /*0022*/ 	.short	0x0008
        /*0024*/ 	.byte	0x00, 0xf5, 0x21, 0x00


	//----- nvinfo : EIATTR_KPARAM_INFO
	.align		4
.L_47:
        /*0028*/ 	.byte	0x04, 0x17
        /*002a*/ 	.short	(.L_49 - .L_48)
.L_48:
        /*002c*/ 	.word	0x00000000
        /*0030*/ 	.short	0x0000
        /*0032*/ 	.short	0x0000
        /*0034*/ 	.byte	0x00, 0xf5, 0x21, 0x00


	//----- nvinfo : EIATTR_SPARSE_MMA_MASK
	.align		4
.L_49:
        /*0038*/ 	.byte	0x03, 0x50
        /*003a*/ 	.short	0x0000


	//----- nvinfo : EIATTR_MAXREG_COUNT
	.align		4
        /*003c*/ 	.byte	0x03, 0x1b
        /*003e*/ 	.short	0x00ff


	//----- nvinfo : EIATTR_MERCURY_ISA_VERSION
	.align		4
        /*0040*/ 	.byte	0x03, 0x5f
        /*0042*/ 	.short	0x0101


	//----- nvinfo : EIATTR_VRC_CTA_INIT_COUNT
	.align		4
        /*0044*/ 	.byte	0x02, 0x4a
	.zero		1
	.zero		1


	//----- nvinfo : EIATTR_EXIT_INSTR_OFFSETS
	.align		4
        /*0048*/ 	.byte	0x04, 0x1c
        /*004a*/ 	.short	(.L_51 - .L_50)


	//   ....[0]....
.L_50:
        /*004c*/ 	.word	0x00000100


	//   ....[1]....
        /*0050*/ 	.word	0x00000860


	//----- nvinfo : EIATTR_CRS_STACK_SIZE
	.align		4
.L_51:
        /*0054*/ 	.byte	0x04, 0x1e
        /*0056*/ 	.short	(.L_53 - .L_52)
.L_52:
        /*0058*/ 	.word	0x00000000


	//----- nvinfo : EIATTR_CBANK_PARAM_SIZE
	.align		4
.L_53:
        /*005c*/ 	.byte	0x03, 0x19
        /*005e*/ 	.short	0x0018


	//----- nvinfo : EIATTR_PARAM_CBANK
	.align		4
        /*0060*/ 	.byte	0x04, 0x0a
        /*0062*/ 	.short	(.L_55 - .L_54)
	.align		4
.L_54:
        /*0064*/ 	.word	index@(.nv.constant0._Z15updateNextPlatePdS_m)
        /*0068*/ 	.short	0x0380
        /*006a*/ 	.short	0x0018


	//----- nvinfo : EIATTR_SW_WAR
	.align		4
.L_55:
        /*006c*/ 	.byte	0x04, 0x36
        /*006e*/ 	.short	(.L_57 - .L_56)
.L_56:
        /*0070*/ 	.word	0x00000008
.L_57:


//--------------------- .nv.info._Z19initializeNextPlatePdS_m --------------------------
	.section	.nv.info._Z19initializeNextPlatePdS_m,"",@"SHT_CUDA_INFO"
	.sectionflags	@""
	.align	4


	//----- nvinfo : EIATTR_CUDA_API_VERSION
	.align		4
        /*0000*/ 	.byte	0x04, 0x37
        /*0002*/ 	.short	(.L_59 - .L_58)
.L_58:
        /*0004*/ 	.word	0x00000082


	//----- nvinfo : EIATTR_KPARAM_INFO
	.align		4
.L_59:
        /*0008*/ 	.byte	0x04, 0x17
        /*000a*/ 	.short	(.L_61 - .L_60)
.L_60:
        /*000c*/ 	.word	0x00000000
        /*0010*/ 	.short	0x0002
        /*0012*/ 	.short	0x0010
        /*0014*/ 	.byte	0x00, 0xf0, 0x21, 0x00


	//----- nvinfo : EIATTR_KPARAM_INFO
	.align		4
.L_61:
        /*0018*/ 	.byte	0x04, 0x17
        /*001a*/ 	.short	(.L_63 - .L_62)
.L_62:
        /*001c*/ 	.word	0x00000000
        /*0020*/ 	.short	0x0001
        /*0022*/ 	.short	0x0008
        /*0024*/ 	.byte	0x00, 0xf5, 0x21, 0x00


	//----- nvinfo : EIATTR_KPARAM_INFO
	.align		4
.L_63:
        /*0028*/ 	.byte	0x04, 0x17
        /*002a*/ 	.short	(.L_65 - .L_64)
.L_64:
        /*002c*/ 	.word	0x00000000
        /*0030*/ 	.short	0x0000
        /*0032*/ 	.short	0x0000
        /*0034*/ 	.byte	0x00, 0xf5, 0x21, 0x00


	//----- nvinfo : EIATTR_SPARSE_MMA_MASK
	.align		4
.L_65:
        /*0038*/ 	.byte	0x03, 0x50
        /*003a*/ 	.short	0x0000


	//----- nvinfo : EIATTR_MAXREG_COUNT
	.align		4
        /*003c*/ 	.byte	0x03, 0x1b
        /*003e*/ 	.short	0x00ff


	//----- nvinfo : EIATTR_MERCURY_ISA_VERSION
	.align		4
        /*0040*/ 	.byte	0x03, 0x5f
        /*0042*/ 	.short	0x0101


	//----- nvinfo : EIATTR_VRC_CTA_INIT_COUNT
	.align		4
        /*0044*/ 	.byte	0x02, 0x4a
	.zero		1
	.zero		1


	//----- nvinfo : EIATTR_EXIT_INSTR_OFFSETS
	.align		4
        /*0048*/ 	.byte	0x04, 0x1c
        /*004a*/ 	.short	(.L_67 - .L_66)


	//   ....[0]....
.L_66:
        /*004c*/ 	.word	0x00000100


	//   ....[1]....
        /*0050*/ 	.word	0x00000260


	//----- nvinfo : EIATTR_CRS_STACK_SIZE
	.align		4
.L_67:
        /*0054*/ 	.byte	0x04, 0x1e
        /*0056*/ 	.short	(.L_69 - .L_68)
.L_68:
        /*0058*/ 	.word	0x00000000


	//----- nvinfo : EIATTR_CBANK_PARAM_SIZE
	.align		4
.L_69:
        /*005c*/ 	.byte	0x03, 0x19
        /*005e*/ 	.short	0x0018


	//----- nvinfo : EIATTR_PARAM_CBANK
	.align		4
        /*0060*/ 	.byte	0x04, 0x0a
        /*0062*/ 	.short	(.L_71 - .L_70)
	.align		4
.L_70:
        /*0064*/ 	.word	index@(.nv.constant0._Z19initializeNextPlatePdS_m)
        /*0068*/ 	.short	0x0380
        /*006a*/ 	.short	0x0018


	//----- nvinfo : EIATTR_SW_WAR
	.align		4
.L_71:
        /*006c*/ 	.byte	0x04, 0x36
        /*006e*/ 	.short	(.L_73 - .L_72)
.L_72:
        /*0070*/ 	.word	0x00000008
.L_73:


//--------------------- .nv.info._Z23initializePreviousPlatePdm --------------------------
	.section	.nv.info._Z23initializePreviousPlatePdm,"",@"SHT_CUDA_INFO"
	.sectionflags	@""
	.align	4


	//----- nvinfo : EIATTR_CUDA_API_VERSION
	.align		4
        /*0000*/ 	.byte	0x04, 0x37
        /*0002*/ 	.short	(.L_75 - .L_74)
.L_74:
        /*0004*/ 	.word	0x00000082


	//----- nvinfo : EIATTR_KPARAM_INFO
	.align		4
.L_75:
        /*0008*/ 	.byte	0x04, 0x17
        /*000a*/ 	.short	(.L_77 - .L_76)
.L_76:
        /*000c*/ 	.word	0x00000000
        /*0010*/ 	.short	0x0001
        /*0012*/ 	.short	0x0008
        /*0014*/ 	.byte	0x00, 0xf0, 0x21, 0x00


	//----- nvinfo : EIATTR_KPARAM_INFO
	.align		4
.L_77:
        /*0018*/ 	.byte	0x04, 0x17
        /*001a*/ 	.short	(.L_79 - .L_78)
.L_78:
        /*001c*/ 	.word	0x00000000
        /*0020*/ 	.short	0x0000
        /*0022*/ 	.short	0x0000
        /*0024*/ 	.byte	0x00, 0xf5, 0x21, 0x00


	//----- nvinfo : EIATTR_SPARSE_MMA_MASK
	.align		4
.L_79:
        /*0028*/ 	.byte	0x03, 0x50
        /*002a*/ 	.short	0x0000


	//----- nvinfo : EIATTR_MAXREG_COUNT
	.align		4
        /*002c*/ 	.byte	0x03, 0x1b
        /*002e*/ 	.short	0x00ff


	//----- nvinfo : EIATTR_MERCURY_ISA_VERSION
	.align		4
        /*0030*/ 	.byte	0x03, 0x5f
        /*0032*/ 	.short	0x0101


	//----- nvinfo : EIATTR_VRC_CTA_INIT_COUNT
	.align		4
        /*0034*/ 	.byte	0x02, 0x4a
	.zero		1
	.zero		1


	//----- nvinfo : EIATTR_EXIT_INSTR_OFFSETS
	.align		4
        /*0038*/ 	.byte	0x04, 0x1c
        /*003a*/ 	.short	(.L_81 - .L_80)


	//   ....[0]....
.L_80:
        /*003c*/ 	.word	0x00000100


	//   ....[1]....
        /*0040*/ 	.word	0x00000310


	//----- nvinfo : EIATTR_CRS_STACK_SIZE
	.align		4
.L_81:
        /*0044*/ 	.byte	0x04, 0x1e
        /*0046*/ 	.short	(.L_83 - .L_82)
.L_82:
        /*0048*/ 	.word	0x00000000


	//----- nvinfo : EIATTR_CBANK_PARAM_SIZE
	.align		4
.L_83:
        /*004c*/ 	.byte	0x03, 0x19
        /*004e*/ 	.short	0x0010


	//----- nvinfo : EIATTR_PARAM_CBANK
	.align		4
        /*0050*/ 	.byte	0x04, 0x0a
        /*0052*/ 	.short	(.L_85 - .L_84)
	.align		4
.L_84:
        /*0054*/ 	.word	index@(.nv.constant0._Z23initializePreviousPlatePdm)
        /*0058*/ 	.short	0x0380
        /*005a*/ 	.short	0x0010


	//----- nvinfo : EIATTR_SW_WAR
	.align		4
.L_85:
        /*005c*/ 	.byte	0x04, 0x36
        /*005e*/ 	.short	(.L_87 - .L_86)
.L_86:
        /*0060*/ 	.word	0x00000008
.L_87:


//--------------------- .nv.callgraph             --------------------------
	.section	.nv.callgraph,"",@"SHT_CUDA_CALLGRAPH"
	.align	4
	.sectionentsize	8
	.align		4
        /*0000*/ 	.word	0x00000000
	.align		4
        /*0004*/ 	.word	0xffffffff
	.align		4
        /*0008*/ 	.word	0x00000000
	.align		4
        /*000c*/ 	.word	0xfffffffe
	.align		4
        /*0010*/ 	.word	0x00000000
	.align		4
        /*0014*/ 	.word	0xfffffffd
	.align		4
        /*0018*/ 	.word	0x00000000
	.align		4
        /*001c*/ 	.word	0xfffffffc


//--------------------- .text._Z19updatePreviousPlatePdS_m --------------------------
	.section	.text._Z19updatePreviousPlatePdS_m,"ax",@progbits
	.align	128
        .global         _Z19updatePreviousPlatePdS_m
        .type           _Z19updatePreviousPlatePdS_m,@function
        .size           _Z19updatePreviousPlatePdS_m,(.L_x_18 - _Z19updatePreviousPlatePdS_m)
        .other          _Z19updatePreviousPlatePdS_m,@"STO_CUDA_ENTRY STV_DEFAULT"
_Z19updatePreviousPlatePdS_m:
.text._Z19updatePreviousPlatePdS_m:
[----:B------:R-:W-:Y:S01]  /*0000*/  LDC R1, c[0x0][0x37c] ;  /* 0x0000df00ff017b82 */ /* 0x000fe20000000800 */
[----:B------:R-:W0:Y:S01]  /*0010*/  LDCU.64 UR6, c[0x0][0x390] ;  /* 0x00007200ff0677ac */ /* 0x000e220008000a00 */
[----:B------:R-:W1:Y:S01]  /*0020*/  S2R R0, SR_CTAID.X ;  /* 0x0000000000007919 */ /* 0x000e620000002500 */
[----:B------:R-:W1:Y:S01]  /*0030*/  LDCU UR4, c[0x0][0x360] ;  /* 0x00006c00ff0477ac */ /* 0x000e620008000800 */
[----:B------:R-:W1:Y:S01]  /*0040*/  S2R R3, SR_TID.X ;  /* 0x0000000000037919 */ /* 0x000e620000002100 */
[----:B0-----:R-:W-:-:S04]  /*0050*/  UIADD3 UR5, UP0, UPT, UR6, 0x2, URZ ;  /* 0x0000000206057890 */ /* 0x001fc8000ff1e0ff */
[----:B------:R-:W-:Y:S02]  /*0060*/  UIADD3.X UR6, UPT, UPT, URZ, UR7, URZ, UP0, !UPT ;  /* 0x00000007ff067290 */ /* 0x000fe400087fe4ff */
[----:B------:R-:W-:Y:S02]  /*0070*/  UIMAD.WIDE.U32 UR10, UR5, UR5, URZ ;  /* 0x00000005050a72a5 */ /* 0x000fe4000f8e00ff */
[----:B------:R-:W-:-:S04]  /*0080*/  UIMAD UR7, UR6, UR5, URZ ;  /* 0x00000005060772a4 */ /* 0x000fc8000f8e02ff */
[----:B------:R-:W-:-:S04]  /*0090*/  UIMAD UR6, UR5, UR6, UR7 ;  /* 0x00000006050672a4 */ /* 0x000fc8000f8e0207 */
[----:B------:R-:W-:Y:S01]  /*00a0*/  UIADD3 UR6, UPT, UPT, UR11, UR6, URZ ;  /* 0x000000060b067290 */ /* 0x000fe2000fffe0ff */
[----:B-1----:R-:W-:-:S05]  /*00b0*/  IMAD R0, R0, UR4, R3 ;  /* 0x0000000400007c24 */ /* 0x002fca000f8e0203 */
[----:B------:R-:W-:Y:S01]  /*00c0*/  IMAD.U32 R3, RZ, RZ, UR6 ;  /* 0x00000006ff037e24 */ /* 0x000fe2000f8e00ff */
[----:B------:R-:W-:Y:S02]  /*00d0*/  SHF.R.S32.HI R2, RZ, 0x1f, R0 ;  /* 0x0000001fff027819 */ /* 0x000fe40000011400 */
[----:B------:R-:W-:-:S04]  /*00e0*/  ISETP.LT.U32.AND P0, PT, R0, UR10, PT ;  /* 0x0000000a00007c0c */ /* 0x000fc8000bf01070 */
[----:B------:R-:W-:-:S13]  /*00f0*/  ISETP.GT.U32.AND.EX P0, PT, R3, R2, PT, P0 ;  /* 0x000000020300720c */ /* 0x000fda0003f04100 */
[----:B------:R-:W-:Y:S05]  /*0100*/  @!P0 EXIT ;  /* 0x000000000000894d */ /* 0x000fea0003800000 */
[----:B------:R-:W0:Y:S01]  /*0110*/  LDCU UR5, c[0x0][0x370] ;  /* 0x00006e00ff0577ac */ /* 0x000e220008000800 */
[----:B------:R-:W-:Y:S02]  /*0120*/  IMAD.MOV.U32 R7, RZ, RZ, R2 ;  /* 0x000000ffff077224 */ /* 0x000fe400078e0002 */
[----:B------:R-:W-:Y:S01]  /*0130*/  IMAD.MOV.U32 R6, RZ, RZ, R0 ;  /* 0x000000ffff067224 */ /* 0x000fe200078e0000 */
[----:B------:R-:W1:Y:S01]  /*0140*/  LDCU.64 UR8, c[0x0][0x358] ;  /* 0x00006b00ff0877ac */ /* 0x000e620008000a00 */
[----:B------:R-:W2:Y:S01]  /*0150*/  LDCU.128 UR12, c[0x0][0x380] ;  /* 0x00007000ff0c77ac */ /* 0x000ea20008000c00 */
[----:B0-----:R-:W-:-:S12]  /*0160*/  UIMAD UR4, UR4, UR5, URZ ;  /* 0x00000005040472a4 */ /* 0x001fd8000f8e02ff */
.L_x_0:
[C---:B0-----:R-:W-:Y:S01]  /*0170*/  IMAD.SHL.U32 R4, R6.reuse, 0x8, RZ ;  /* 0x0000000806047824 */ /* 0x041fe200078e00ff */
[----:B------:R-:W-:-:S04]  /*0180*/  SHF.L.U64.HI R5, R6, 0x3, R7 ;  /* 0x0000000306057819 */ /* 0x000fc80000010207 */
[----:B--2---:R-:W-:-:S04]  /*0190*/  IADD3 R2, P0, PT, R4, UR14, RZ ;  /* 0x0000000e04027c10 */ /* 0x004fc8000ff1e0ff */
[----:B------:R-:W-:-:S06]  /*01a0*/  IADD3.X R3, PT, PT, R5, UR15, RZ, P0, !PT ;  /* 0x0000000f05037c10 */ /* 0x000fcc00087fe4ff */
[----:B-1----:R-:W2:Y:S01]  /*01b0*/  LDG.E.64 R2, desc[UR8][R2.64] ;  /* 0x0000000802027981 */ /* 0x002ea2000c1e1b00 */
[----:B------:R-:W-:Y:S01]  /*01c0*/  IADD3 R4, P0, PT, R4, UR12, RZ ;  /* 0x0000000c04047c10 */ /* 0x000fe2000ff1e0ff */
[----:B------:R-:W-:Y:S02]  /*01d0*/  VIADD R6, R0, UR4 ;  /* 0x0000000400067c36 */ /* 0x000fe40008000000 */
[----:B------:R-:W-:Y:S01]  /*01e0*/  IMAD.U32 R0, RZ, RZ, UR6 ;  /* 0x00000006ff007e24 */ /* 0x000fe2000f8e00ff */
[----:B------:R-:W-:Y:S02]  /*01f0*/  IADD3.X R5, PT, PT, R5, UR13, RZ, P0, !PT ;  /* 0x0000000d05057c10 */ /* 0x000fe400087fe4ff */
[----:B------:R-:W-:Y:S02]  /*0200*/  ISETP.LT.U32.AND P0, PT, R6, UR10, PT ;  /* 0x0000000a06007c0c */ /* 0x000fe4000bf01070 */
[----:B------:R-:W-:-:S04]  /*0210*/  SHF.R.S32.HI R7, RZ, 0x1f, R6 ;  /* 0x0000001fff077819 */ /* 0x000fc80000011406 */
[----:B------:R-:W-:Y:S01]  /*0220*/  ISETP.GT.U32.AND.EX P0, PT, R0, R7, PT, P0 ;  /* 0x000000070000720c */ /* 0x000fe20003f04100 */
[----:B------:R-:W-:Y:S01]  /*0230*/  IMAD.MOV.U32 R0, RZ, RZ, R6 ;  /* 0x000000ffff007224 */ /* 0x000fe200078e0006 */
[----:B--2---:R0:W-:Y:S11]  /*0240*/  STG.E.64 desc[UR8][R4.64], R2 ;  /* 0x0000000204007986 */ /* 0x0041f6000c101b08 */
[----:B------:R-:W-:Y:S05]  /*0250*/  @P0 BRA `(.L_x_0) ;  /* 0xfffffffc00c40947 */ /* 0x000fea000383ffff */
[----:B------:R-:W-:Y:S05]  /*0260*/  EXIT ;  /* 0x000000000000794d */ /* 0x000fea0003800000 */
.L_x_1:
[----:B------:R-:W-:-:S00]  /*0270*/  BRA `(.L_x_1) ;  /* 0xfffffffc00fc7947 */ /* 0x000fc0000383ffff */
[----:B------:R-:W-:-:S00]  /*0280*/  NOP ;  /* 0x0000000000007918 */ /* 0x000fc00000000000 */
[----:B------:R-:W-:-:S00]  /*0290*/  NOP ;  /* 0x0000000000007918 */ /* 0x000fc00000000000 */
[----:B------:R-:W-:-:S00]  /*02a0*/  NOP ;  /* 0x0000000000007918 */ /* 0x000fc00000000000 */
[----:B------:R-:W-:-:S00]  /*02b0*/  NOP ;  /* 0x0000000000007918 */ /* 0x000fc00000000000 */
[----:B------:R-:W-:-:S00]  /*02c0*/  NOP ;  /* 0x0000000000007918 */ /* 0x000fc00000000000 */
[----:B------:R-:W-:-:S00]  /*02d0*/  NOP ;  /* 0x0000000000007918 */ /* 0x000fc00000000000 */
[----:B------:R-:W-:-:S00]  /*02e0*/  NOP ;  /* 0x0000000000007918 */ /* 0x000fc00000000000 */
[----:B------:R-:W-:-:S00]  /*02f0*/  NOP ;  /* 0x0000000000007918 */ /* 0x000fc00000000000 */
.L_x_18:


//--------------------- .text._Z15updateNextPlatePdS_m --------------------------
	.section	.text._Z15updateNextPlatePdS_m,"ax",@progbits
	.align	128
        .global         _Z15updateNextPlatePdS_m
        .type           _Z15updateNextPlatePdS_m,@function
        .size           _Z15updateNextPlatePdS_m,(.L_x_17 - _Z15updateNextPlatePdS_m)
        .other          _Z15updateNextPlatePdS_m,@"STO_CUDA_ENTRY STV_DEFAULT"
_Z15updateNextPlatePdS_m:
.text._Z15updateNextPlatePdS_m:
        /* <DEDUP_REMOVED lines=17> */
[----:B------:R-:W0:Y:S01]  /*0110*/  LDC.64 R2, c[0x0][0x390] ;  /* 0x0000e400ff027b82 */ /* 0x000e220000000a00 */
[----:B------:R-:W1:Y:S01]  /*0120*/  LDCU UR5, c[0x0][0x370] ;  /* 0x00006e00ff0577ac */ /* 0x000e620008000800 */
[----:B------:R-:W-:Y:S01]  /*0130*/  BSSY.RECONVERGENT B0, `(.L_x_2) ;  /* 0x0000072000007945 */ /* 0x000fe20003800200 */
[----:B------:R-:W-:Y:S01]  /*0140*/  IMAD.MOV.U32 R5, RZ, RZ, R0 ;  /* 0x000000ffff057224 */ /* 0x000fe200078e0000 */
[----:B------:R-:W-:Y:S01]  /*0150*/  UIADD3 UR9, UP0, UPT, -UR7, UR14, URZ ;  /* 0x0000000e07097290 */ /* 0x000fe2000ff1e1ff */
[----:B------:R-:W2:Y:S01]  /*0160*/  LDCU.64 UR10, c[0x0][0x358] ;  /* 0x00006b00ff0a77ac */ /* 0x000ea20008000a00 */
[----:B------:R-:W3:Y:S02]  /*0170*/  LDCU.128 UR16, c[0x0][0x380] ;  /* 0x00007000ff1077ac */ /* 0x000ee40008000c00 */
[----:B------:R-:W-:Y:S02]  /*0180*/  UIADD3.X UR12, UPT, UPT, UR6, ~UR8, URZ, UP0, !UPT ;  /* 0x80000008060c7290 */ /* 0x000fe400087fe4ff */
[----:B-1----:R-:W-:-:S12]  /*0190*/  UIMAD UR4, UR4, UR5, URZ ;  /* 0x00000005040472a4 */ /* 0x002fd8000f8e02ff */
.L_x_11:
[----:B------:R-:W-:Y:S01]  /*01a0*/  IMAD.U32 R7, RZ, RZ, UR12 ;  /* 0x0000000cff077e24 */ /* 0x000fe2000f8e00ff */
[C---:B------:R-:W-:Y:S01]  /*01b0*/  ISETP.LE.U32.AND P0, PT, R5.reuse, UR9, PT ;  /* 0x0000000905007c0c */ /* 0x040fe2000bf03070 */
[----:B------:R-:W-:Y:S01]  /*01c0*/  IMAD.U32 R9, RZ, RZ, UR8 ;  /* 0x00000008ff097e24 */ /* 0x000fe2000f8e00ff */
[----:B------:R-:W-:Y:S01]  /*01d0*/  ISETP.LT.U32.AND P1, PT, R5, UR7, PT ;  /* 0x0000000705007c0c */ /* 0x000fe2000bf21070 */
[----:B------:R-:W-:Y:S01]  /*01e0*/  BSSY.RECONVERGENT B1, `(.L_x_3) ;  /* 0x000005f000017945 */ /* 0x000fe20003800200 */
[----:B------:R-:W-:-:S04]  /*01f0*/  ISETP.GE.U32.AND.EX P0, PT, R7, R4, PT, P0 ;  /* 0x000000040700720c */ /* 0x000fc80003f06100 */
[----:B------:R-:W-:-:S13]  /*0200*/  ISETP.GT.U32.OR.EX P0, PT, R9, R4, !P0, P1 ;  /* 0x000000040900720c */ /* 0x000fda0004704510 */
[----:B------:R-:W-:Y:S05]  /*0210*/  @P0 BRA `(.L_x_4) ;  /* 0x00000004006c0947 */ /* 0x000fea0003800000 */
[----:B------:R-:W-:Y:S01]  /*0220*/  LOP3.LUT R6, R4, UR8, RZ, 0xfc, !PT ;  /* 0x0000000804067c12 */ /* 0x000fe2000f8efcff */
[----:B------:R-:W-:Y:S03]  /*0230*/  BSSY.RECONVERGENT B2, `(.L_x_5) ;  /* 0x000001f000027945 */ /* 0x000fe60003800200 */
[----:B------:R-:W-:-:S13]  /*0240*/  ISETP.NE.U32.AND P0, PT, R6, RZ, PT ;  /* 0x000000ff0600720c */ /* 0x000fda0003f05070 */
[----:B------:R-:W-:Y:S05]  /*0250*/  @P0 BRA `(.L_x_6) ;  /* 0x0000000000500947 */ /* 0x000fea0003800000 */
[----:B------:R-:W1:Y:S01]  /*0260*/  I2F.U32.RP R8, UR7 ;  /* 0x0000000700087d06 */ /* 0x000e620008209000 */
[----:B------:R-:W-:-:S07]  /*0270*/  ISETP.NE.U32.AND P1, PT, RZ, UR7, PT ;  /* 0x00000007ff007c0c */ /* 0x000fce000bf25070 */
[----:B-1----:R-:W1:Y:S02]  /*0280*/  MUFU.RCP R8, R8 ;  /* 0x0000000800087308 */ /* 0x002e640000001000 */
[----:B-1----:R-:W-:-:S06]  /*0290*/  VIADD R6, R8, 0xffffffe ;  /* 0x0ffffffe08067836 */ /* 0x002fcc0000000000 */
[----:B------:R1:W4:Y:S02]  /*02a0*/  F2I.FTZ.U32.TRUNC.NTZ R7, R6 ;  /* 0x0000000600077305 */ /* 0x000324000021f000 */
[----:B-1----:R-:W-:Y:S02]  /*02b0*/  HFMA2 R6, -RZ, RZ, 0, 0 ;  /* 0x00000000ff067431 */ /* 0x002fe400000001ff */
[----:B----4-:R-:W-:-:S04]  /*02c0*/  IMAD.MOV R9, RZ, RZ, -R7 ;  /* 0x000000ffff097224 */ /* 0x010fc800078e0a07 */
[----:B------:R-:W-:-:S04]  /*02d0*/  IMAD R9, R9, UR7, RZ ;  /* 0x0000000709097c24 */ /* 0x000fc8000f8e02ff */
[----:B------:R-:W-:-:S06]  /*02e0*/  IMAD.HI.U32 R10, R7, R9, R6 ;  /* 0x00000009070a7227 */ /* 0x000fcc00078e0006 */
[----:B------:R-:W-:-:S04]  /*02f0*/  IMAD.HI.U32 R10, R10, R5, RZ ;  /* 0x000000050a0a7227 */ /* 0x000fc800078e00ff */
[----:B------:R-:W-:-:S04]  /*0300*/  IMAD.MOV R10, RZ, RZ, -R10 ;  /* 0x000000ffff0a7224 */ /* 0x000fc800078e0a0a */
[----:B------:R-:W-:-:S05]  /*0310*/  IMAD R7, R10, UR7, R5 ;  /* 0x000000070a077c24 */ /* 0x000fca000f8e0205 */
[----:B------:R-:W-:-:S13]  /*0320*/  ISETP.GE.U32.AND P0, PT, R7, UR7, PT ;  /* 0x0000000707007c0c */ /* 0x000fda000bf06070 */
[----:B------:R-:W-:-:S05]  /*0330*/  @P0 VIADD R7, R7, -UR7 ;  /* 0x8000000707070c36 */ /* 0x000fca0008000000 */
[----:B------:R-:W-:-:S13]  /*0340*/  ISETP.GE.U32.AND P0, PT, R7, UR7, PT ;  /* 0x0000000707007c0c */ /* 0x000fda000bf06070 */
[----:B------:R-:W-:Y:S01]  /*0350*/  @P0 VIADD R7, R7, -UR7 ;  /* 0x8000000707070c36 */ /* 0x000fe20008000000 */
[----:B------:R-:W-:-:S04]  /*0360*/  @!P1 LOP3.LUT R7, RZ, UR7, RZ, 0x33, !PT ;  /* 0x00000007ff079c12 */ /* 0x000fc8000f8e33ff */
[----:B------:R-:W-:-:S04]  /*0370*/  ISETP.NE.U32.AND P0, PT, R7, RZ, PT ;  /* 0x000000ff0700720c */ /* 0x000fc80003f05070 */
[----:B------:R-:W-:Y:S01]  /*0380*/  ISETP.NE.AND.EX P0, PT, RZ, RZ, PT, P0 ;  /* 0x000000ffff00720c */ /* 0x000fe20003f05300 */
[----:B------:R-:W-:-:S12]  /*0390*/  BRA `(.L_x_7) ;  /* 0x0000000000207947 */ /* 0x000fd80003800000 */
.L_x_6:
[----:B------:R-:W-:Y:S01]  /*03a0*/  IMAD.MOV.U32 R6, RZ, RZ, R5 ;  /* 0x000000ffff067224 */ /* 0x000fe200078e0005 */
[----:B------:R-:W-:Y:S01]  /*03b0*/  MOV R10, UR7 ;  /* 0x00000007000a7c02 */ /* 0x000fe20008000f00 */
[----:B------:R-:W-:Y:S01]  /*03c0*/  IMAD.MOV.U32 R9, RZ, RZ, R4 ;  /* 0x000000ffff097224 */ /* 0x000fe200078e0004 */
[----:B------:R-:W-:Y:S01]  /*03d0*/  MOV R8, 0x400 ;  /* 0x0000040000087802 */ /* 0x000fe20000000f00 */
[----:B------:R-:W-:-:S07]  /*03e0*/  IMAD.U32 R7, RZ, RZ, UR8 ;  /* 0x00000008ff077e24 */ /* 0x000fce000f8e00ff */
[----:B0-23--:R-:W-:Y:S05]  /*03f0*/  CALL.REL.NOINC `($__internal_0_$__cuda_sm20_rem_u64) ;  /* 0x00000004001c7944 */ /* 0x00dfea0003c00000 */
[----:B------:R-:W-:-:S04]  /*0400*/  ISETP.NE.U32.AND P0, PT, R6, RZ, PT ;  /* 0x000000ff0600720c */ /* 0x000fc80003f05070 */
[----:B------:R-:W-:-:S13]  /*0410*/  ISETP.NE.AND.EX P0, PT, R7, RZ, PT, P0 ;  /* 0x000000ff0700720c */ /* 0x000fda0003f05300 */
.L_x_7:
[----:B--23--:R-:W-:Y:S05]  /*0420*/  BSYNC.RECONVERGENT B2 ;  /* 0x0000000000027941 */ /* 0x00cfea0003800200 */
.L_x_5:
[----:B------:R-:W-:Y:S05]  /*0430*/  @!P0 BRA `(.L_x_4) ;  /* 0x0000000000e48947 */ /* 0x000fea0003800000 */
[----:B------:R-:W-:Y:S01]  /*0440*/  VIADD R9, R0, 0x1 ;  /* 0x0000000100097836 */ /* 0x000fe20000000000 */
[----:B------:R-:W-:Y:S04]  /*0450*/  BSSY.RECONVERGENT B2, `(.L_x_8) ;  /* 0x0000021000027945 */ /* 0x000fe80003800200 */
[----:B------:R-:W-:-:S04]  /*0460*/  SHF.R.S32.HI R7, RZ, 0x1f, R9 ;  /* 0x0000001fff077819 */ /* 0x000fc80000011409 */
[----:B------:R-:W-:-:S04]  /*0470*/  LOP3.LUT R6, R7, UR8, RZ, 0xfc, !PT ;  /* 0x0000000807067c12 */ /* 0x000fc8000f8efcff */
[----:B------:R-:W-:-:S13]  /*0480*/  ISETP.NE.U32.AND P0, PT, R6, RZ, PT ;  /* 0x000000ff0600720c */ /* 0x000fda0003f05070 */
[----:B------:R-:W-:Y:S05]  /*0490*/  @P0 BRA `(.L_x_9) ;  /* 0x0000000000500947 */ /* 0x000fea0003800000 */
[----:B------:R-:W1:Y:S01]  /*04a0*/  I2F.U32.RP R8, UR7 ;  /* 0x0000000700087d06 */ /* 0x000e620008209000 */
[----:B------:R-:W-:Y:S01]  /*04b0*/  IMAD.MOV.U32 R6, RZ, RZ, RZ ;  /* 0x000000ffff067224 */ /* 0x000fe200078e00ff */
[----:B------:R-:W-:-:S06]  /*04c0*/  ISETP.NE.U32.AND P1, PT, RZ, UR7, PT ;  /* 0x00000007ff007c0c */ /* 0x000fcc000bf25070 */
[----:B-1----:R-:W1:Y:S02]  /*04d0*/  MUFU.RCP R8, R8 ;  /* 0x0000000800087308 */ /* 0x002e640000001000 */
[----:B-1----:R-:W-:-:S06]  /*04e0*/  VIADD R7, R8, 0xffffffe ;  /* 0x0ffffffe08077836 */ /* 0x002fcc0000000000 */
[----:B------:R-:W1:Y:S02]  /*04f0*/  F2I.FTZ.U32.TRUNC.NTZ R7, R7 ;  /* 0x0000000700077305 */ /* 0x000e64000021f000 */
[----:B-1----:R-:W-:-:S04]  /*0500*/  IMAD.MOV R11, RZ, RZ, -R7 ;  /* 0x000000ffff0b7224 */ /* 0x002fc800078e0a07 */
[----:B------:R-:W-:-:S04]  /*0510*/  IMAD R11, R11, UR7, RZ ;  /* 0x000000070b0b7c24 */ /* 0x000fc8000f8e02ff */
[----:B------:R-:W-:-:S06]  /*0520*/  IMAD.HI.U32 R6, R7, R11, R6 ;  /* 0x0000000b07067227 */ /* 0x000fcc00078e0006 */
[----:B------:R-:W-:-:S05]  /*0530*/  IMAD.HI.U32 R6, R6, R9, RZ ;  /* 0x0000000906067227 */ /* 0x000fca00078e00ff */
[----:B------:R-:W-:-:S05]  /*0540*/  IADD3 R6, PT, PT, -R6, RZ, RZ ;  /* 0x000000ff06067210 */ /* 0x000fca0007ffe1ff */
        /* <DEDUP_REMOVED lines=9> */
.L_x_9:
[----:B------:R-:W-:Y:S01]  /*05e0*/  IMAD.MOV.U32 R6, RZ, RZ, R9 ;  /* 0x000000ffff067224 */ /* 0x000fe200078e0009 */
[----:B------:R-:W-:Y:S01]  /*05f0*/  MOV R8, 0x640 ;  /* 0x0000064000087802 */ /* 0x000fe20000000f00 */
[----:B------:R-:W-:Y:S01]  /*0600*/  IMAD.MOV.U32 R9, RZ, RZ, R7 ;  /* 0x000000ffff097224 */ /* 0x000fe200078e0007 */
[----:B------:R-:W-:Y:S01]  /*0610*/  MOV R7, UR8 ;  /* 0x0000000800077c02 */ /* 0x000fe20008000f00 */
[----:B------:R-:W-:-:S07]  /*0620*/  IMAD.U32 R10, RZ, RZ, UR7 ;  /* 0x00000007ff0a7e24 */ /* 0x000fce000f8e00ff */
[----:B0-----:R-:W-:Y:S05]  /*0630*/  CALL.REL.NOINC `($__internal_0_$__cuda_sm20_rem_u64) ;  /* 0x00000000008c7944 */ /* 0x001fea0003c00000 */
[----:B------:R-:W-:-:S04]  /*0640*/  ISETP.NE.U32.AND P0, PT, R6, RZ, PT ;  /* 0x000000ff0600720c */ /* 0x000fc80003f05070 */
[----:B------:R-:W-:-:S13]  /*0650*/  ISETP.NE.AND.EX P0, PT, R7, RZ, PT, P0 ;  /* 0x000000ff0700720c */ /* 0x000fda0003f05300 */
.L_x_10:
[----:B------:R-:W-:Y:S05]  /*0660*/  BSYNC.RECONVERGENT B2 ;  /* 0x0000000000027941 */ /* 0x000fea0003800200 */
.L_x_8:
[----:B------:R-:W-:Y:S05]  /*0670*/  @!P0 BRA `(.L_x_4) ;  /* 0x0000000000548947 */ /* 0x000fea0003800000 */
[CC--:B0-----:R-:W-:Y:S02]  /*0680*/  IADD3 R6, P1, PT, R5.reuse, R2.reuse, RZ ;  /* 0x0000000205067210 */ /* 0x0c1fe40007f3e0ff */
[----:B------:R-:W-:-:S03]  /*0690*/  IADD3 R10, P0, PT, R5, -R2, RZ ;  /* 0x80000002050a7210 */ /* 0x000fc60007f1e0ff */
[--C-:B------:R-:W-:Y:S01]  /*06a0*/  IMAD.X R7, R4, 0x1, R3.reuse, P1 ;  /* 0x0000000104077824 */ /* 0x100fe200008e0603 */
[----:B------:R-:W-:Y:S01]  /*06b0*/  LEA R8, P1, R6, UR16, 0x3 ;  /* 0x0000001006087c11 */ /* 0x000fe2000f8218ff */
[----:B------:R-:W-:Y:S01]  /*06c0*/  IMAD.X R11, R4, 0x1, ~R3, P0 ;  /* 0x00000001040b7824 */ /* 0x000fe200000e0e03 */
[----:B------:R-:W-:Y:S02]  /*06d0*/  LEA R16, P0, R10, UR16, 0x3 ;  /* 0x000000100a107c11 */ /* 0x000fe4000f8018ff */
[----:B------:R-:W-:Y:S02]  /*06e0*/  LEA.HI.X R9, R6, UR17, R7, 0x3, P1 ;  /* 0x0000001106097c11 */ /* 0x000fe400088f1c07 */
[----:B------:R-:W-:Y:S02]  /*06f0*/  LEA.HI.X R17, R10, UR17, R11, 0x3, P0 ;  /* 0x000000110a117c11 */ /* 0x000fe400080f1c0b */
[C---:B------:R-:W-:Y:S02]  /*0700*/  LEA R10, P0, R2.reuse, R16, 0x3 ;  /* 0x00000010020a7211 */ /* 0x040fe400078018ff */
[----:B------:R-:W2:Y:S04]  /*0710*/  LDG.E.64 R8, desc[UR10][R8.64+0x10] ;  /* 0x0000100a08087981 */ /* 0x000ea8000c1e1b00 */
[----:B------:R-:W2:Y:S01]  /*0720*/  LDG.E.64 R6, desc[UR10][R16.64+-0x10] ;  /* 0xfffff00a10067981 */ /* 0x000ea2000c1e1b00 */
[----:B------:R-:W-:-:S05]  /*0730*/  LEA.HI.X R11, R2, R17, R3, 0x3, P0 ;  /* 0x00000011020b7211 */ /* 0x000fca00000f1c03 */
[----:B------:R-:W3:Y:S04]  /*0740*/  LDG.E.64 R12, desc[UR10][R10.64+0x8] ;  /* 0x0000080a0a0c7981 */ /* 0x000ee8000c1e1b00 */
[----:B------:R-:W4:Y:S01]  /*0750*/  LDG.E.64 R14, desc[UR10][R10.64+-0x8] ;  /* 0xfffff80a0a0e7981 */ /* 0x000f22000c1e1b00 */
[----:B--2---:R-:W-:-:S08]  /*0760*/  DADD R6, R6, R8 ;  /* 0x0000000006067229 */ /* 0x004fd00000000008 */
[----:B---3--:R-:W-:Y:S01]  /*0770*/  DADD R6, R6, R12 ;  /* 0x0000000006067229 */ /* 0x008fe2000000000c */
[----:B------:R-:W-:-:S04]  /*0780*/  LEA R12, P0, R5, UR18, 0x3 ;  /* 0x00000012050c7c11 */ /* 0x000fc8000f8018ff */
[----:B------:R-:W-:-:S03]  /*0790*/  LEA.HI.X R13, R5, UR19, R4, 0x3, P0 ;  /* 0x00000013050d7c11 */ /* 0x000fc600080f1c04 */
[----:B----4-:R-:W-:-:S08]  /*07a0*/  DADD R6, R6, R14 ;  /* 0x0000000006067229 */ /* 0x010fd0000000000e */
[----:B------:R-:W-:-:S07]  /*07b0*/  DMUL R6, R6, 0.25 ;  /* 0x3fd0000006067828 */ /* 0x000fce0000000000 */
[----:B------:R1:W-:Y:S04]  /*07c0*/  STG.E.64 desc[UR10][R12.64], R6 ;  /* 0x000000060c007986 */ /* 0x0003e8000c101b0a */
.L_x_4:
[----:B--23--:R-:W-:Y:S05]  /*07d0*/  BSYNC.RECONVERGENT B1 ;  /* 0x0000000000017941 */ /* 0x00cfea0003800200 */
.L_x_3:
[----:B------:R-:W-:Y:S02]  /*07e0*/  VIADD R5, R0, UR4 ;  /* 0x0000000400057c36 */ /* 0x000fe40008000000 */
[----:B-1----:R-:W-:Y:S02]  /*07f0*/  IMAD.U32 R7, RZ, RZ, UR6 ;  /* 0x00000006ff077e24 */ /* 0x002fe4000f8e00ff */
[--C-:B------:R-:W-:Y:S01]  /*0800*/  IMAD.MOV.U32 R0, RZ, RZ, R5.reuse ;  /* 0x000000ffff007224 */ /* 0x100fe200078e0005 */
[----:B------:R-:W-:Y:S02]  /*0810*/  ISETP.LT.U32.AND P0, PT, R5, UR14, PT ;  /* 0x0000000e05007c0c */ /* 0x000fe4000bf01070 */
[----:B------:R-:W-:-:S04]  /*0820*/  SHF.R.S32.HI R4, RZ, 0x1f, R5 ;  /* 0x0000001fff047819 */ /* 0x000fc80000011405 */
[----:B------:R-:W-:-:S13]  /*0830*/  ISETP.GT.U32.AND.EX P0, PT, R7, R4, PT, P0 ;  /* 0x000000040700720c */ /* 0x000fda0003f04100 */
[----:B------:R-:W-:Y:S05]  /*0840*/  @P0 BRA `(.L_x_11) ;  /* 0xfffffff800540947 */ /* 0x000fea000383ffff */
[----:B------:R-:W-:Y:S05]  /*0850*/  BSYNC.RECONVERGENT B0 ;  /* 0x0000000000007941 */ /* 0x000fea0003800200 */
.L_x_2:
[----:B------:R-:W-:Y:S05]  /*0860*/  EXIT ;  /* 0x000000000000794d */ /* 0x000fea0003800000 */
        .weak           $__internal_0_$__cuda_sm20_rem_u64
        .type           $__internal_0_$__cuda_sm20_rem_u64,@function
        .size           $__internal_0_$__cuda_sm20_rem_u64,(.L_x_17 - $__internal_0_$__cuda_sm20_rem_u64)
$__internal_0_$__cuda_sm20_rem_u64:
[----:B------:R-:W-:-:S06]  /*0870*/  MOV R11, R7 ;  /* 0x00000007000b7202 */ /* 0x000fcc0000000f00 */
[----:B------:R-:W0:Y:S08]  /*0880*/  I2F.U64.RP R11, R10 ;  /* 0x0000000a000b7312 */ /* 0x000e300000309000 */
[----:B0-----:R-:W0:Y:S02]  /*0890*/  MUFU.RCP R12, R11 ;  /* 0x0000000b000c7308 */ /* 0x001e240000001000 */
[----:B0-----:R-:W-:-:S06]  /*08a0*/  VIADD R12, R12, 0x1ffffffe ;  /* 0x1ffffffe0c0c7836 */ /* 0x001fcc0000000000 */
[----:B------:R-:W0:Y:S02]  /*08b0*/  F2I.U64.TRUNC R12, R12 ;  /* 0x0000000c000c7311 */ /* 0x000e24000020d800 */
[----:B0-----:R-:W-:-:S04]  /*08c0*/  IMAD.WIDE.U32 R14, R12, R10, RZ ;  /* 0x0000000a0c0e7225 */ /* 0x001fc800078e00ff */
[----:B------:R-:W-:Y:S01]  /*08d0*/  IMAD R15, R12, R7, R15 ;  /* 0x000000070c0f7224 */ /* 0x000fe200078e020f */
[----:B------:R-:W-:-:S03]  /*08e0*/  IADD3 R17, P0, PT, RZ, -R14, RZ ;  /* 0x8000000eff117210 */ /* 0x000fc60007f1e0ff */
[----:B------:R-:W-:Y:S02]  /*08f0*/  IMAD R15, R13, R10, R15 ;  /* 0x0000000a0d0f7224 */ /* 0x000fe400078e020f */
[----:B------:R-:W-:-:S04]  /*0900*/  IMAD.HI.U32 R14, R12, R17, RZ ;  /* 0x000000110c0e7227 */ /* 0x000fc800078e00ff */
[----:B------:R-:W-:Y:S02]  /*0910*/  IMAD.X R19, RZ, RZ, ~R15, P0 ;  /* 0x000000ffff137224 */ /* 0x000fe400000e0e0f */
[----:B------:R-:W-:Y:S02]  /*0920*/  IMAD.MOV.U32 R15, RZ, RZ, R12 ;  /* 0x000000ffff0f7224 */ /* 0x000fe400078e000c */
[-C--:B------:R-:W-:Y:S02]  /*0930*/  IMAD R21, R13, R19.reuse, RZ ;  /* 0x000000130d157224 */ /* 0x080fe400078e02ff */
[----:B------:R-:W-:-:S04]  /*0940*/  IMAD.WIDE.U32 R14, P0, R12, R19, R14 ;  /* 0x000000130c0e7225 */ /* 0x000fc8000780000e */
[----:B------:R-:W-:-:S04]  /*0950*/  IMAD.HI.U32 R11, R13, R19, RZ ;  /* 0x000000130d0b7227 */ /* 0x000fc800078e00ff */
[----:B------:R-:W-:-:S04]  /*0960*/  IMAD.HI.U32 R14, P1, R13, R17, R14 ;  /* 0x000000110d0e7227 */ /* 0x000fc8000782000e */
[----:B------:R-:W-:Y:S01]  /*0970*/  IMAD.X R11, R11, 0x1, R13, P0 ;  /* 0x000000010b0b7824 */ /* 0x000fe200000e060d */
[----:B------:R-:W-:-:S04]  /*0980*/  IADD3 R15, P2, PT, R21, R14, RZ ;  /* 0x0000000e150f7210 */ /* 0x000fc80007f5e0ff */
[----:B------:R-:W-:Y:S01]  /*0990*/  IADD3.X R11, PT, PT, RZ, RZ, R11, P2, P1 ;  /* 0x000000ffff0b7210 */ /* 0x000fe200017e240b */
[----:B------:R-:W-:-:S04]  /*09a0*/  IMAD.WIDE.U32 R12, R15, R10, RZ ;  /* 0x0000000a0f0c7225 */ /* 0x000fc800078e00ff */
[----:B------:R-:W-:Y:S01]  /*09b0*/  IMAD R13, R15, R7, R13 ;  /* 0x000000070f0d7224 */ /* 0x000fe200078e020d */
[----:B------:R-:W-:-:S03]  /*09c0*/  IADD3 R17, P0, PT, RZ, -R12, RZ ;  /* 0x8000000cff117210 */ /* 0x000fc60007f1e0ff */
[----:B------:R-:W-:Y:S02]  /*09d0*/  IMAD R13, R11, R10, R13 ;  /* 0x0000000a0b0d7224 */ /* 0x000fe400078e020d */
[----:B------:R-:W-:-:S03]  /*09e0*/  IMAD.HI.U32 R14, R15, R17, RZ ;  /* 0x000000110f0e7227 */ /* 0x000fc600078e00ff */
[----:B------:R-:W-:Y:S01]  /*09f0*/  IADD3.X R12, PT, PT, RZ, ~R13, RZ, P0, !PT ;  /* 0x8000000dff0c7210 */ /* 0x000fe200007fe4ff */
[----:B------:R-:W-:-:S04]  /*0a00*/  IMAD.MOV.U32 R13, RZ, RZ, RZ ;  /* 0x000000ffff0d7224 */ /* 0x000fc800078e00ff */
[----:B------:R-:W-:-:S04]  /*0a10*/  IMAD.WIDE.U32 R14, P0, R15, R12, R14 ;  /* 0x0000000c0f0e7225 */ /* 0x000fc8000780000e */
[C---:B------:R-:W-:Y:S02]  /*0a20*/  IMAD R16, R11.reuse, R12, RZ ;  /* 0x0000000c0b107224 */ /* 0x040fe400078e02ff */
[----:B------:R-:W-:-:S04]  /*0a30*/  IMAD.HI.U32 R15, P1, R11, R17, R14 ;  /* 0x000000110b0f7227 */ /* 0x000fc8000782000e */
[----:B------:R-:W-:Y:S01]  /*0a40*/  IMAD.HI.U32 R12, R11, R12, RZ ;  /* 0x0000000c0b0c7227 */ /* 0x000fe200078e00ff */
[----:B------:R-:W-:-:S03]  /*0a50*/  IADD3 R15, P2, PT, R16, R15, RZ ;  /* 0x0000000f100f7210 */ /* 0x000fc60007f5e0ff */
[----:B------:R-:W-:Y:S02]  /*0a60*/  IMAD.X R11, R12, 0x1, R11, P0 ;  /* 0x000000010c0b7824 */ /* 0x000fe400000e060b */
[----:B------:R-:W-:-:S03]  /*0a70*/  IMAD.HI.U32 R12, R15, R6, RZ ;  /* 0x000000060f0c7227 */ /* 0x000fc600078e00ff */
[----:B------:R-:W-:Y:S01]  /*0a80*/  IADD3.X R11, PT, PT, RZ, RZ, R11, P2, P1 ;  /* 0x000000ffff0b7210 */ /* 0x000fe200017e240b */
[----:B------:R-:W-:-:S04]  /*0a90*/  IMAD.WIDE.U32 R12, R15, R9, R12 ;  /* 0x000000090f0c7225 */ /* 0x000fc800078e000c */
[C---:B------:R-:W-:Y:S02]  /*0aa0*/  IMAD R15, R11.reuse, R9, RZ ;  /* 0x000000090b0f7224 */ /* 0x040fe400078e02ff */
[----:B------:R-:W-:-:S04]  /*0ab0*/  IMAD.HI.U32 R12, P0, R11, R6, R12 ;  /* 0x000000060b0c7227 */ /* 0x000fc8000780000c */
[----:B------:R-:W-:Y:S01]  /*0ac0*/  IMAD.HI.U32 R11, R11, R9, RZ ;  /* 0x000000090b0b7227 */ /* 0x000fe200078e00ff */
[----:B------:R-:W-:-:S03]  /*0ad0*/  IADD3 R15, P1, PT, R15, R12, RZ ;  /* 0x0000000c0f0f7210 */ /* 0x000fc60007f3e0ff */
[----:B------:R-:W-:Y:S02]  /*0ae0*/  IMAD.X R11, RZ, RZ, R11, P0 ;  /* 0x000000ffff0b7224 */ /* 0x000fe400000e060b */
[----:B------:R-:W-:-:S04]  /*0af0*/  IMAD.WIDE.U32 R12, R15, R10, RZ ;  /* 0x0000000a0f0c7225 */ /* 0x000fc800078e00ff */
[----:B------:R-:W-:Y:S02]  /*0b00*/  IMAD.X R11, RZ, RZ, R11, P1 ;  /* 0x000000ffff0b7224 */ /* 0x000fe400008e060b */
[----:B------:R-:W-:Y:S01]  /*0b10*/  IMAD R15, R15, R7, R13 ;  /* 0x000000070f0f7224 */ /* 0x000fe200078e020d */
[----:B------:R-:W-:-:S03]  /*0b20*/  IADD3 R13, P1, PT, -R12, R6, RZ ;  /* 0x000000060c0d7210 */ /* 0x000fc60007f3e1ff */
[-C--:B------:R-:W-:Y:S01]  /*0b30*/  IMAD R6, R11, R10.reuse, R15 ;  /* 0x0000000a0b067224 */ /* 0x080fe200078e020f */
[----:B------:R-:W-:-:S04]  /*0b40*/  ISETP.GE.U32.AND P0, PT, R13, R10, PT ;  /* 0x0000000a0d00720c */ /* 0x000fc80003f06070 */
[----:B------:R-:W-:Y:S02]  /*0b50*/  IADD3.X R6, PT, PT, ~R6, R9, RZ, P1, !PT ;  /* 0x0000000906067210 */ /* 0x000fe40000ffe5ff */
[----:B------:R-:W-:Y:S02]  /*0b60*/  IADD3 R11, P1, PT, -R10, R13, RZ ;  /* 0x0000000d0a0b7210 */ /* 0x000fe40007f3e1ff */
[----:B------:R-:W-:-:S03]  /*0b70*/  ISETP.GE.U32.AND.EX P0, PT, R6, R7, PT, P0 ;  /* 0x000000070600720c */ /* 0x000fc60003f06100 */
[--C-:B------:R-:W-:Y:S01]  /*0b80*/  IMAD.X R12, R6, 0x1, ~R7.reuse, P1 ;  /* 0x00000001060c7824 */ /* 0x100fe200008e0e07 */
[----:B------:R-:W-:Y:S02]  /*0b90*/  SEL R11, R11, R13, P0 ;  /* 0x0000000d0b0b7207 */ /* 0x000fe40000000000 */
[----:B------:R-:W-:Y:S02]  /*0ba0*/  ISETP.NE.U32.AND P1, PT, R10, RZ, PT ;  /* 0x000000ff0a00720c */ /* 0x000fe40003f25070 */
[----:B------:R-:W-:Y:S02]  /*0bb0*/  SEL R12, R12, R6, P0 ;  /* 0x000000060c0c7207 */ /* 0x000fe40000000000 */
[----:B------:R-:W-:Y:S02]  /*0bc0*/  IADD3 R6, P2, PT, -R10, R11, RZ ;  /* 0x0000000b0a067210 */ /* 0x000fe40007f5e1ff */
[----:B------:R-:W-:Y:S02]  /*0bd0*/  ISETP.GE.U32.AND P0, PT, R11, R10, PT ;  /* 0x0000000a0b00720c */ /* 0x000fe40003f06070 */
[----:B------:R-:W-:Y:S01]  /*0be0*/  ISETP.NE.AND.EX P1, PT, R7, RZ, PT, P1 ;  /* 0x000000ff0700720c */ /* 0x000fe20003f25310 */
[C---:B------:R-:W-:Y:S01]  /*0bf0*/  IMAD.X R9, R12.reuse, 0x1, ~R7, P2 ;  /* 0x000000010c097824 */ /* 0x040fe200010e0e07 */
[----:B------:R-:W-:-:S04]  /*0c00*/  ISETP.GE.U32.AND.EX P0, PT, R12, R7, PT, P0 ;  /* 0x000000070c00720c */ /* 0x000fc80003f06100 */
[----:B------:R-:W-:Y:S01]  /*0c10*/  SEL R7, R9, R12, P0 ;  /* 0x0000000c09077207 */ /* 0x000fe20000000000 */
[----:B------:R-:W-:Y:S01]  /*0c20*/  IMAD.MOV.U32 R9, RZ, RZ, 0x0 ;  /* 0x00000000ff097424 */ /* 0x000fe200078e00ff */
[----:B------:R-:W-:Y:S02]  /*0c30*/  SEL R6, R6, R11, P0 ;  /* 0x0000000b06067207 */ /* 0x000fe40000000000 */
[----:B------:R-:W-:Y:S02]  /*0c40*/  SEL R7, R7, 0xffffffff, P1 ;  /* 0xffffffff07077807 */ /* 0x000fe40000800000 */
[----:B------:R-:W-:Y:S01]  /*0c50*/  SEL R6, R6, 0xffffffff, P1 ;  /* 0xffffffff06067807 */ /* 0x000fe20000800000 */
[----:B------:R-:W-:Y:S06]  /*0c60*/  RET.REL.NODEC R8 `(_Z15updateNextPlatePdS_m) ;  /* 0xfffffff008e47950 */ /* 0x000fec0003c3ffff */
.L_x_12:
        /* <DEDUP_REMOVED lines=9> */
.L_x_17:


//--------------------- .text._Z19initializeNextPlatePdS_m --------------------------
	.section	.text._Z19initializeNextPlatePdS_m,"ax",@progbits
	.align	128
        .global         _Z19initializeNextPlatePdS_m
        .type           _Z19initializeNextPlatePdS_m,@function
        .size           _Z19initializeNextPlatePdS_m,(.L_x_20 - _Z19initializeNextPlatePdS_m)
        .other          _Z19initializeNextPlatePdS_m,@"STO_CUDA_ENTRY STV_DEFAULT"
_Z19initializeNextPlatePdS_m:
.text._Z19initializeNextPlatePdS_m:
        /* <DEDUP_REMOVED lines=23> */
.L_x_13:
        /* <DEDUP_REMOVED lines=16> */
.L_x_14:
        /* <DEDUP_REMOVED lines=9> */
.L_x_20:


//--------------------- .text._Z23initializePreviousPlatePdm --------------------------
	.section	.text._Z23initializePreviousPlatePdm,"ax",@progbits
	.align	128
        .global         _Z23initializePreviousPlatePdm
        .type           _Z23initializePreviousPlatePdm,@function
        .size           _Z23initializePreviousPlatePdm,(.L_x_21 - _Z23initializePreviousPlatePdm)
        .other          _Z23initializePreviousPlatePdm,@"STO_CUDA_ENTRY STV_DEFAULT"
_Z23initializePreviousPlatePdm:
.text._Z23initializePreviousPlatePdm:
        /* <DEDUP_REMOVED lines=17> */
[----:B------:R-:W-:Y:S01]  /*0110*/  UIADD3 UR4, UP0, UPT, UR10, 0x1, URZ ;  /* 0x000000010a047890 */ /* 0x000fe2000ff1e0ff */
[----:B------:R-:W-:Y:S01]  /*0120*/  IMAD.MOV.U32 R11, RZ, RZ, R6 ;  /* 0x000000ffff0b7224 */ /* 0x000fe200078e0006 */
[----:B------:R-:W0:Y:S01]  /*0130*/  LDCU UR7, c[0x0][0x370] ;  /* 0x00006e00ff0777ac */ /* 0x000e220008000800 */
[----:B------:R-:W-:Y:S01]  /*0140*/  IMAD.MOV.U32 R10, RZ, RZ, R0 ;  /* 0x000000ffff0a7224 */ /* 0x000fe200078e0000 */
[----:B------:R-:W-:Y:S01]  /*0150*/  UIADD3.X UR5, UPT, UPT, URZ, UR11, URZ, UP0, !UPT ;  /* 0x0000000bff057290 */ /* 0x000fe200087fe4ff */
[----:B------:R-:W-:Y:S01]  /*0160*/  UMOV UR14, 0x66666666 ;  /* 0x66666666000e7882 */ /* 0x000fe20000000000 */
[----:B------:R-:W-:Y:S01]  /*0170*/  UMOV UR15, 0x3fe66666 ;  /* 0x3fe66666000f7882 */ /* 0x000fe20000000000 */
[----:B------:R-:W1:Y:S01]  /*0180*/  LDCU.64 UR10, c[0x0][0x358] ;  /* 0x00006b00ff0a77ac */ /* 0x000e620008000a00 */
[----:B------:R-:W2:Y:S05]  /*0190*/  LDCU.64 UR16, c[0x0][0x380] ;  /* 0x00007000ff1077ac */ /* 0x000eaa0008000a00 */
[----:B------:R-:W3:Y:S01]  /*01a0*/  I2F.F64.U64 R2, UR4 ;  /* 0x0000000400027d12 */ /* 0x000ee20008301800 */
[----:B------:R-:W-:Y:S01]  /*01b0*/  UMOV UR4, 0x33333333 ;  /* 0x3333333300047882 */ /* 0x000fe20000000000 */
[----:B------:R-:W-:-:S02]  /*01c0*/  UMOV UR5, 0x3fd33333 ;  /* 0x3fd3333300057882 */ /* 0x000fc40000000000 */
[C---:B---3--:R-:W-:Y:S01]  /*01d0*/  DMUL R4, R2.reuse, UR4 ;  /* 0x0000000402047c28 */ /* 0x048fe20008000000 */
[----:B0-----:R-:W-:Y:S01]  /*01e0*/  UIMAD UR4, UR6, UR7, URZ ;  /* 0x00000007060472a4 */ /* 0x001fe2000f8e02ff */
[----:B-12---:R-:W-:-:S11]  /*01f0*/  DMUL R2, R2, UR14 ;  /* 0x0000000e02027c28 */ /* 0x006fd60008000000 */
.L_x_15:
[----:B------:R-:W0:Y:S01]  /*0200*/  I2F.F64 R6, R0 ;  /* 0x0000000000067312 */ /* 0x000e220000201c00 */
[----:B------:R-:W-:Y:S01]  /*0210*/  IMAD.MOV.U32 R9, RZ, RZ, 0x40340000 ;  /* 0x40340000ff097424 */ /* 0x000fe200078e00ff */
[----:B------:R-:W-:Y:S01]  /*0220*/  LEA R8, P2, R10, UR16, 0x3 ;  /* 0x000000100a087c11 */ /* 0x000fe2000f8418ff */
[--C-:B0-----:R-:W-:Y:S02]  /*0230*/  DSETP.GT.AND P0, PT, R2, R6.reuse, PT ;  /* 0x000000060200722a */ /* 0x101fe40003f04000 */
[----:B------:R-:W-:-:S04]  /*0240*/  DSETP.GEU.AND P1, PT, R4, R6, PT ;  /* 0x000000060400722a */ /* 0x000fc80003f2e000 */
[----:B------:R-:W-:Y:S02]  /*0250*/  FSEL R6, R9, 3.390625, !P0 ;  /* 0x4059000009067808 */ /* 0x000fe40004000000 */
[----:B------:R-:W-:Y:S01]  /*0260*/  LEA.HI.X R9, R10, UR17, R11, 0x3, P2 ;  /* 0x000000110a097c11 */ /* 0x000fe200090f1c0b */
[----:B------:R-:W-:Y:S01]  /*0270*/  VIADD R10, R0, UR4 ;  /* 0x00000004000a7c36 */ /* 0x000fe20008000000 */
[----:B------:R-:W-:Y:S01]  /*0280*/  FSEL R7, R6, 2.8125, !P1 ;  /* 0x4034000006077808 */ /* 0x000fe20004800000 */
[----:B------:R-:W-:Y:S02]  /*0290*/  IMAD.MOV.U32 R6, RZ, RZ, RZ ;  /* 0x000000ffff067224 */ /* 0x000fe400078e00ff */
[----:B------:R-:W-:Y:S01]  /*02a0*/  IMAD.U32 R0, RZ, RZ, UR8 ;  /* 0x00000008ff007e24 */ /* 0x000fe2000f8e00ff */
[----:B------:R-:W-:Y:S02]  /*02b0*/  ISETP.LT.U32.AND P0, PT, R10, UR12, PT ;  /* 0x0000000c0a007c0c */ /* 0x000fe4000bf01070 */
[----:B------:R0:W-:Y:S01]  /*02c0*/  STG.E.64 desc[UR10][R8.64], R6 ;  /* 0x0000000608007986 */ /* 0x0001e2000c101b0a */
[----:B------:R-:W-:-:S04]  /*02d0*/  SHF.R.S32.HI R11, RZ, 0x1f, R10 ;  /* 0x0000001fff0b7819 */ /* 0x000fc8000001140a */
[----:B------:R-:W-:Y:S01]  /*02e0*/  ISETP.GT.U32.AND.EX P0, PT, R0, R11, PT, P0 ;  /* 0x0000000b0000720c */ /* 0x000fe20003f04100 */
[----:B------:R-:W-:-:S12]  /*02f0*/  IMAD.MOV.U32 R0, RZ, RZ, R10 ;  /* 0x000000ffff007224 */ /* 0x000fd800078e000a */
[----:B0-----:R-:W-:Y:S05]  /*0300*/  @P0 BRA `(.L_x_15) ;  /* 0xfffffffc00bc0947 */ /* 0x001fea000383ffff */
[----:B------:R-:W-:Y:S05]  /*0310*/  EXIT ;  /* 0x000000000000794d */ /* 0x000fea0003800000 */
.L_x_16:
        /* <DEDUP_REMOVED lines=14> */
.L_x_21:


//--------------------- .nv.shared.reserved.0     --------------------------
	.section	.nv.shared.reserved.0,"aw",@nobits
	.weak		__nv_reservedSMEM_offset_0_alias
	.size		__nv_reservedSMEM_offset_0_alias, 0, 64
	.other		__nv_reservedSMEM_offset_0_alias,@"STO_CUDA_RESERVED_SHARED STV_DEFAULT"
__nv_reservedSMEM_offset_0_alias:
	.zero		0
	.zero		64


//--------------------- .nv.constant0._Z19updatePreviousPlatePdS_m --------------------------
	.section	.nv.constant0._Z19updatePreviousPlatePdS_m,"a",@progbits
	.sectionflags	@""
	.align	4
.nv.constant0._Z19updatePreviousPlatePdS_m:
	.zero		920


//--------------------- .nv.constant0._Z15updateNextPlatePdS_m --------------------------
	.section	.nv.constant0._Z15updateNextPlatePdS_m,"a",@progbits
	.sectionflags	@""
	.align	4
.nv.constant0._Z15updateNextPlatePdS_m:
	.zero		920


//--------------------- .nv.constant0._Z19initializeNextPlatePdS_m --------------------------
	.section	.nv.constant0._Z19initializeNextPlatePdS_m,"a",@progbits
	.sectionflags	@""
	.align	4
.nv.constant0._Z19initializeNextPlatePdS_m:
	.zero		920


//--------------------- .nv.constant0._Z23initializePreviousPlatePdm --------------------------
	.section	.nv.constant0._Z23initializePreviousPlatePdm,"a",@progbits
	.sectionflags	@""
	.align	4
.nv.constant0._Z23initializePreviousPlatePdm:
	.zero		912


//--------------------- SYMBOLS --------------------------

	.type		.nv.reservedSmem.offset0,@object
	.size		.nv.reservedSmem.offset0,0x4
